//
// Generated by NVIDIA NVVM Compiler
//
// Compiler Build ID: CL-36424714
// Cuda compilation tools, release 13.0, V13.0.88
// Based on NVVM 20.0.0
//

.version 9.0
.target sm_100
.address_size 64

	// .globl	main_kernel0
// _ZZ12main_kernel0E14A_local_shared has been demoted
// _ZZ12main_kernel0E8B_shared has been demoted

.visible .entry main_kernel0(
	.param .u64 .ptr .align 1 main_kernel0_param_0,
	.param .u64 .ptr .align 1 main_kernel0_param_1,
	.param .u64 .ptr .align 1 main_kernel0_param_2
)
.maxntid 128
{
	.reg .pred 	%p<3>;
	.reg .b32 	%r<63>;
	.reg .b32 	%f<410>;
	.reg .b64 	%rd<15>;
	// demoted variable
	.shared .align 4 .b8 _ZZ12main_kernel0E14A_local_shared[4096];
	// demoted variable
	.shared .align 16 .b8 _ZZ12main_kernel0E8B_shared[32768];
	ld.param.u64 	%rd4, [main_kernel0_param_1];
	cvta.to.global.u64 	%rd1, %rd4;
	mov.u32 	%r18, %ctaid.y;
	shl.b32 	%r19, %r18, 19;
	mov.u32 	%r20, %tid.y;
	shl.b32 	%r21, %r20, 16;
	mov.u32 	%r22, %tid.x;
	shl.b32 	%r23, %r22, 11;
	and.b32  	%r24, %r23, 245760;
	shl.b32 	%r25, %r22, 2;
	and.b32  	%r26, %r25, 28;
	add.s32 	%r1, %r21, %r19;
	add.s32 	%r27, %r1, %r24;
	or.b32  	%r2, %r27, %r26;
	shl.b32 	%r28, %r22, 7;
	and.b32  	%r29, %r28, 896;
	shl.b32 	%r30, %r20, 2;
	shr.u32 	%r31, %r22, 3;
	add.s32 	%r32, %r31, %r30;
	add.s32 	%r33, %r32, %r29;
	shl.b32 	%r34, %r20, 5;
	add.s32 	%r35, %r34, %r22;
	shl.b32 	%r36, %r20, 13;
	and.b32  	%r37, %r36, 1032192;
	mov.u32 	%r38, %ctaid.x;
	shl.b32 	%r39, %r38, 8;
	shl.b32 	%r40, %r20, 7;
	and.b32  	%r41, %r40, 128;
	add.s32 	%r3, %r25, %r39;
	add.s32 	%r42, %r3, %r37;
	add.s32 	%r4, %r42, %r41;
	shl.b32 	%r43, %r33, 2;
	mov.u32 	%r44, _ZZ12main_kernel0E14A_local_shared;
	add.s32 	%r5, %r44, %r43;
	shl.b32 	%r45, %r35, 4;
	mov.u32 	%r46, _ZZ12main_kernel0E8B_shared;
	add.s32 	%r6, %r46, %r45;
	shl.b32 	%r47, %r22, 4;
	add.s32 	%r48, %r47, %r46;
	add.s32 	%r7, %r48, 512;
	shl.b32 	%r49, %r20, 4;
	add.s32 	%r8, %r44, %r49;
	mov.b32 	%r59, 0;
	mov.f32 	%f346, 0f00000000;
	mov.f32 	%f347, %f346;
	mov.f32 	%f348, %f346;
	mov.f32 	%f349, %f346;
	mov.f32 	%f350, %f346;
	mov.f32 	%f351, %f346;
	mov.f32 	%f352, %f346;
	mov.f32 	%f353, %f346;
	mov.f32 	%f354, %f346;
	mov.f32 	%f355, %f346;
	mov.f32 	%f356, %f346;
	mov.f32 	%f357, %f346;
	mov.f32 	%f358, %f346;
	mov.f32 	%f359, %f346;
	mov.f32 	%f360, %f346;
	mov.f32 	%f361, %f346;
	mov.f32 	%f362, %f346;
	mov.f32 	%f363, %f346;
	mov.f32 	%f364, %f346;
	mov.f32 	%f365, %f346;
	mov.f32 	%f366, %f346;
	mov.f32 	%f367, %f346;
	mov.f32 	%f368, %f346;
	mov.f32 	%f369, %f346;
	mov.f32 	%f370, %f346;
	mov.f32 	%f371, %f346;
	mov.f32 	%f372, %f346;
	mov.f32 	%f373, %f346;
	mov.f32 	%f374, %f346;
	mov.f32 	%f375, %f346;
	mov.f32 	%f376, %f346;
	mov.f32 	%f377, %f346;
	mov.f32 	%f378, %f346;
	mov.f32 	%f379, %f346;
	mov.f32 	%f380, %f346;
	mov.f32 	%f381, %f346;
	mov.f32 	%f382, %f346;
	mov.f32 	%f383, %f346;
	mov.f32 	%f384, %f346;
	mov.f32 	%f385, %f346;
	mov.f32 	%f386, %f346;
	mov.f32 	%f387, %f346;
	mov.f32 	%f388, %f346;
	mov.f32 	%f389, %f346;
	mov.f32 	%f390, %f346;
	mov.f32 	%f391, %f346;
	mov.f32 	%f392, %f346;
	mov.f32 	%f393, %f346;
	mov.f32 	%f394, %f346;
	mov.f32 	%f395, %f346;
	mov.f32 	%f396, %f346;
	mov.f32 	%f397, %f346;
	mov.f32 	%f398, %f346;
	mov.f32 	%f399, %f346;
	mov.f32 	%f400, %f346;
	mov.f32 	%f401, %f346;
	mov.f32 	%f402, %f346;
	mov.f32 	%f403, %f346;
	mov.f32 	%f404, %f346;
	mov.f32 	%f405, %f346;
	mov.f32 	%f406, %f346;
	mov.f32 	%f407, %f346;
	mov.f32 	%f408, %f346;
	mov.f32 	%f409, %f346;
$L__BB0_1:
	ld.param.u64 	%rd13, [main_kernel0_param_0];
	bar.sync 	0;
	shl.b32 	%r52, %r59, 5;
	add.s32 	%r53, %r2, %r52;
	cvta.to.global.u64 	%rd5, %rd13;
	mul.wide.u32 	%rd6, %r53, 4;
	add.s64 	%rd7, %rd5, %rd6;
	ld.global.nc.v4.f32 	{%f194, %f195, %f196, %f197}, [%rd7];
	st.shared.f32 	[%r5], %f194;
	st.shared.f32 	[%r5+128], %f195;
	st.shared.f32 	[%r5+256], %f196;
	st.shared.f32 	[%r5+384], %f197;
	ld.global.nc.v4.f32 	{%f198, %f199, %f200, %f201}, [%rd7+1048576];
	st.shared.f32 	[%r5+64], %f198;
	st.shared.f32 	[%r5+192], %f199;
	st.shared.f32 	[%r5+320], %f200;
	st.shared.f32 	[%r5+448], %f201;
	shl.b32 	%r54, %r59, 19;
	add.s32 	%r55, %r4, %r54;
	mul.wide.u32 	%rd8, %r55, 4;
	add.s64 	%rd9, %rd1, %rd8;
	ld.global.nc.v4.f32 	{%f202, %f203, %f204, %f205}, [%rd9];
	st.shared.v4.f32 	[%r6], {%f202, %f203, %f204, %f205};
	ld.global.nc.v4.f32 	{%f206, %f207, %f208, %f209}, [%rd9+131072];
	st.shared.v4.f32 	[%r6+2048], {%f206, %f207, %f208, %f209};
	ld.global.nc.v4.f32 	{%f210, %f211, %f212, %f213}, [%rd9+262144];
	st.shared.v4.f32 	[%r6+4096], {%f210, %f211, %f212, %f213};
	ld.global.nc.v4.f32 	{%f214, %f215, %f216, %f217}, [%rd9+393216];
	st.shared.v4.f32 	[%r6+6144], {%f214, %f215, %f216, %f217};
	ld.global.nc.v4.f32 	{%f218, %f219, %f220, %f221}, [%rd9+524288];
	st.shared.v4.f32 	[%r6+8192], {%f218, %f219, %f220, %f221};
	ld.global.nc.v4.f32 	{%f222, %f223, %f224, %f225}, [%rd9+655360];
	st.shared.v4.f32 	[%r6+10240], {%f222, %f223, %f224, %f225};
	ld.global.nc.v4.f32 	{%f226, %f227, %f228, %f229}, [%rd9+786432];
	st.shared.v4.f32 	[%r6+12288], {%f226, %f227, %f228, %f229};
	ld.global.nc.v4.f32 	{%f230, %f231, %f232, %f233}, [%rd9+917504];
	st.shared.v4.f32 	[%r6+14336], {%f230, %f231, %f232, %f233};
	ld.global.nc.v4.f32 	{%f234, %f235, %f236, %f237}, [%rd9+1048576];
	st.shared.v4.f32 	[%r6+16384], {%f234, %f235, %f236, %f237};
	ld.global.nc.v4.f32 	{%f238, %f239, %f240, %f241}, [%rd9+1179648];
	st.shared.v4.f32 	[%r6+18432], {%f238, %f239, %f240, %f241};
	ld.global.nc.v4.f32 	{%f242, %f243, %f244, %f245}, [%rd9+1310720];
	st.shared.v4.f32 	[%r6+20480], {%f242, %f243, %f244, %f245};
	ld.global.nc.v4.f32 	{%f246, %f247, %f248, %f249}, [%rd9+1441792];
	st.shared.v4.f32 	[%r6+22528], {%f246, %f247, %f248, %f249};
	ld.global.nc.v4.f32 	{%f250, %f251, %f252, %f253}, [%rd9+1572864];
	st.shared.v4.f32 	[%r6+24576], {%f250, %f251, %f252, %f253};
	ld.global.nc.v4.f32 	{%f254, %f255, %f256, %f257}, [%rd9+1703936];
	st.shared.v4.f32 	[%r6+26624], {%f254, %f255, %f256, %f257};
	ld.global.nc.v4.f32 	{%f258, %f259, %f260, %f261}, [%rd9+1835008];
	st.shared.v4.f32 	[%r6+28672], {%f258, %f259, %f260, %f261};
	ld.global.nc.v4.f32 	{%f262, %f263, %f264, %f265}, [%rd9+1966080];
	st.shared.v4.f32 	[%r6+30720], {%f262, %f263, %f264, %f265};
	bar.sync 	0;
	mov.b32 	%r62, 64;
	mov.b32 	%r60, 0;
	mov.u32 	%r61, %r7;
$L__BB0_2:
	add.s32 	%r56, %r8, %r60;
	ld.shared.v4.f32 	{%f266, %f267, %f268, %f269}, [%r56];
	add.s32 	%r57, %r8, %r62;
	ld.shared.v4.f32 	{%f270, %f271, %f272, %f273}, [%r57];
	ld.shared.v4.f32 	{%f274, %f275, %f276, %f277}, [%r61+-512];
	ld.shared.v4.f32 	{%f278, %f279, %f280, %f281}, [%r61];
	fma.rn.f32 	%f389, %f266, %f274, %f389;
	fma.rn.f32 	%f357, %f270, %f274, %f357;
	fma.rn.f32 	%f373, %f266, %f278, %f373;
	fma.rn.f32 	%f394, %f270, %f278, %f394;
	fma.rn.f32 	%f388, %f266, %f275, %f388;
	fma.rn.f32 	%f356, %f270, %f275, %f356;
	fma.rn.f32 	%f372, %f266, %f279, %f372;
	fma.rn.f32 	%f395, %f270, %f279, %f395;
	fma.rn.f32 	%f387, %f266, %f276, %f387;
	fma.rn.f32 	%f355, %f270, %f276, %f355;
	fma.rn.f32 	%f371, %f266, %f280, %f371;
	fma.rn.f32 	%f396, %f270, %f280, %f396;
	fma.rn.f32 	%f386, %f266, %f277, %f386;
	fma.rn.f32 	%f354, %f270, %f277, %f354;
	fma.rn.f32 	%f370, %f266, %f281, %f370;
	fma.rn.f32 	%f397, %f270, %f281, %f397;
	fma.rn.f32 	%f385, %f267, %f274, %f385;
	fma.rn.f32 	%f353, %f271, %f274, %f353;
	fma.rn.f32 	%f369, %f267, %f278, %f369;
	fma.rn.f32 	%f398, %f271, %f278, %f398;
	fma.rn.f32 	%f384, %f267, %f275, %f384;
	fma.rn.f32 	%f352, %f271, %f275, %f352;
	fma.rn.f32 	%f368, %f267, %f279, %f368;
	fma.rn.f32 	%f399, %f271, %f279, %f399;
	fma.rn.f32 	%f383, %f267, %f276, %f383;
	fma.rn.f32 	%f351, %f271, %f276, %f351;
	fma.rn.f32 	%f367, %f267, %f280, %f367;
	fma.rn.f32 	%f400, %f271, %f280, %f400;
	fma.rn.f32 	%f382, %f267, %f277, %f382;
	fma.rn.f32 	%f350, %f271, %f277, %f350;
	fma.rn.f32 	%f366, %f267, %f281, %f366;
	fma.rn.f32 	%f401, %f271, %f281, %f401;
	fma.rn.f32 	%f381, %f268, %f274, %f381;
	fma.rn.f32 	%f349, %f272, %f274, %f349;
	fma.rn.f32 	%f365, %f268, %f278, %f365;
	fma.rn.f32 	%f402, %f272, %f278, %f402;
	fma.rn.f32 	%f380, %f268, %f275, %f380;
	fma.rn.f32 	%f348, %f272, %f275, %f348;
	fma.rn.f32 	%f364, %f268, %f279, %f364;
	fma.rn.f32 	%f403, %f272, %f279, %f403;
	fma.rn.f32 	%f379, %f268, %f276, %f379;
	fma.rn.f32 	%f347, %f272, %f276, %f347;
	fma.rn.f32 	%f363, %f268, %f280, %f363;
	fma.rn.f32 	%f404, %f272, %f280, %f404;
	fma.rn.f32 	%f378, %f268, %f277, %f378;
	fma.rn.f32 	%f346, %f272, %f277, %f346;
	fma.rn.f32 	%f362, %f268, %f281, %f362;
	fma.rn.f32 	%f405, %f272, %f281, %f405;
	fma.rn.f32 	%f377, %f269, %f274, %f377;
	fma.rn.f32 	%f390, %f273, %f274, %f390;
	fma.rn.f32 	%f361, %f269, %f278, %f361;
	fma.rn.f32 	%f406, %f273, %f278, %f406;
	fma.rn.f32 	%f376, %f269, %f275, %f376;
	fma.rn.f32 	%f391, %f273, %f275, %f391;
	fma.rn.f32 	%f360, %f269, %f279, %f360;
	fma.rn.f32 	%f407, %f273, %f279, %f407;
	fma.rn.f32 	%f375, %f269, %f276, %f375;
	fma.rn.f32 	%f392, %f273, %f276, %f392;
	fma.rn.f32 	%f359, %f269, %f280, %f359;
	fma.rn.f32 	%f408, %f273, %f280, %f408;
	fma.rn.f32 	%f374, %f269, %f277, %f374;
	fma.rn.f32 	%f393, %f273, %f277, %f393;
	fma.rn.f32 	%f358, %f269, %f281, %f358;
	fma.rn.f32 	%f409, %f273, %f281, %f409;
	add.s32 	%r62, %r62, 128;
	add.s32 	%r61, %r61, 1024;
	add.s32 	%r60, %r60, 128;
	setp.ne.s32 	%p1, %r62, 4160;
	@%p1 bra 	$L__BB0_2;
	add.s32 	%r59, %r59, 1;
	setp.ne.s32 	%p2, %r59, 512;
	@%p2 bra 	$L__BB0_1;
	ld.param.u64 	%rd14, [main_kernel0_param_2];
	cvta.to.global.u64 	%rd10, %rd14;
	add.s32 	%r58, %r3, %r1;
	mul.wide.u32 	%rd11, %r58, 4;
	add.s64 	%rd12, %rd10, %rd11;
	st.global.f32 	[%rd12], %f389;
	st.global.f32 	[%rd12+1048576], %f357;
	st.global.f32 	[%rd12+512], %f373;
	st.global.f32 	[%rd12+1049088], %f394;
	st.global.f32 	[%rd12+4], %f388;
	st.global.f32 	[%rd12+1048580], %f356;
	st.global.f32 	[%rd12+516], %f372;
	st.global.f32 	[%rd12+1049092], %f395;
	st.global.f32 	[%rd12+8], %f387;
	st.global.f32 	[%rd12+1048584], %f355;
	st.global.f32 	[%rd12+520], %f371;
	st.global.f32 	[%rd12+1049096], %f396;
	st.global.f32 	[%rd12+12], %f386;
	st.global.f32 	[%rd12+1048588], %f354;
	st.global.f32 	[%rd12+524], %f370;
	st.global.f32 	[%rd12+1049100], %f397;
	st.global.f32 	[%rd12+65536], %f385;
	st.global.f32 	[%rd12+1114112], %f353;
	st.global.f32 	[%rd12+66048], %f369;
	st.global.f32 	[%rd12+1114624], %f398;
	st.global.f32 	[%rd12+65540], %f384;
	st.global.f32 	[%rd12+1114116], %f352;
	st.global.f32 	[%rd12+66052], %f368;
	st.global.f32 	[%rd12+1114628], %f399;
	st.global.f32 	[%rd12+65544], %f383;
	st.global.f32 	[%rd12+1114120], %f351;
	st.global.f32 	[%rd12+66056], %f367;
	st.global.f32 	[%rd12+1114632], %f400;
	st.global.f32 	[%rd12+65548], %f382;
	st.global.f32 	[%rd12+1114124], %f350;
	st.global.f32 	[%rd12+66060], %f366;
	st.global.f32 	[%rd12+1114636], %f401;
	st.global.f32 	[%rd12+131072], %f381;
	st.global.f32 	[%rd12+1179648], %f349;
	st.global.f32 	[%rd12+131584], %f365;
	st.global.f32 	[%rd12+1180160], %f402;
	st.global.f32 	[%rd12+131076], %f380;
	st.global.f32 	[%rd12+1179652], %f348;
	st.global.f32 	[%rd12+131588], %f364;
	st.global.f32 	[%rd12+1180164], %f403;
	st.global.f32 	[%rd12+131080], %f379;
	st.global.f32 	[%rd12+1179656], %f347;
	st.global.f32 	[%rd12+131592], %f363;
	st.global.f32 	[%rd12+1180168], %f404;
	st.global.f32 	[%rd12+131084], %f378;
	st.global.f32 	[%rd12+1179660], %f346;
	st.global.f32 	[%rd12+131596], %f362;
	st.global.f32 	[%rd12+1180172], %f405;
	st.global.f32 	[%rd12+196608], %f377;
	st.global.f32 	[%rd12+1245184], %f390;
	st.global.f32 	[%rd12+197120], %f361;
	st.global.f32 	[%rd12+1245696], %f406;
	st.global.f32 	[%rd12+196612], %f376;
	st.global.f32 	[%rd12+1245188], %f391;
	st.global.f32 	[%rd12+197124], %f360;
	st.global.f32 	[%rd12+1245700], %f407;
	st.global.f32 	[%rd12+196616], %f375;
	st.global.f32 	[%rd12+1245192], %f392;
	st.global.f32 	[%rd12+197128], %f359;
	st.global.f32 	[%rd12+1245704], %f408;
	st.global.f32 	[%rd12+196620], %f374;
	st.global.f32 	[%rd12+1245196], %f393;
	st.global.f32 	[%rd12+197132], %f358;
	st.global.f32 	[%rd12+1245708], %f409;
	ret;

}


// ===== COMPILED SASS (sm_100) =====

	.target	sm_100

	.elftype	@"ET_EXEC"


//--------------------- .note.nv.tkinfo           --------------------------
	.section	.note.nv.tkinfo,"",@"SHT_NOTE"
	.sectionflags	@"SHF_NOTE_NV_TKINFO"
	.tkinfo
        /*0018*/ 	.word	0x00000002
        /*0030*/ 	.string	""
        /*0030*/ 	.string	"ptxas"
        /*0030*/ 	.string	"Cuda compilation tools, release 13.0, V13.0.88"
        /*0030*/ 	.string	"Build cuda_13.0.r13.0/compiler.36424714_0"
        /*0030*/ 	.string	"-arch sm_100 -m 64 "



//--------------------- .note.nv.cuinfo           --------------------------
	.section	.note.nv.cuinfo,"",@"SHT_NOTE"
	.sectionflags	@"SHF_NOTE_NV_CUINFO"
        /*0018*/ 	.short	0x0002
        /*001a*/ 	.short	0x0064
        /*001c*/ 	.short	0x0082
	.zero		2


//--------------------- .nv.info                  --------------------------
	.section	.nv.info,"",@"SHT_CUDA_INFO"
	.align	4


	//----- nvinfo : EIATTR_REGCOUNT
	.align		4
        /*0000*/ 	.byte	0x04, 0x2f
        /*0002*/ 	.short	(.L_1 - .L_0)
	.align		4
.L_0:
        /*0004*/ 	.word	index@(main_kernel0)
        /*0008*/ 	.word	0x00000070


	//----- nvinfo : EIATTR_FRAME_SIZE
	.align		4
.L_1:
        /*000c*/ 	.byte	0x04, 0x11
        /*000e*/ 	.short	(.L_3 - .L_2)
	.align		4
.L_2:
        /*0010*/ 	.word	index@(main_kernel0)
        /*0014*/ 	.word	0x00000000


	//----- nvinfo : EIATTR_MIN_STACK_SIZE
	.align		4
.L_3:
        /*0018*/ 	.byte	0x04, 0x12
        /*001a*/ 	.short	(.L_5 - .L_4)
	.align		4
.L_4:
        /*001c*/ 	.word	index@(main_kernel0)
        /*0020*/ 	.word	0x00000000
.L_5:


//--------------------- .nv.compat                --------------------------
	.section	.nv.compat,"",@"SHT_CUDA_COMPAT_INFO"
	.align	4
        /*0000*/ 	.byte	0x02, 0x09, 0x00, 0x00, 0x02, 0x02, 0x01, 0x00, 0x02, 0x05, 0x05, 0x00, 0x03, 0x07, 0x01, 0x01
        /*0010*/ 	.byte	0x02, 0x03, 0x00, 0x00, 0x02, 0x06, 0x01, 0x00, 0x04, 0x0b, 0x08, 0x00, 0x09, 0x00, 0x00, 0x00
        /*0020*/ 	.byte	0x00, 0x00, 0x00, 0x00


//--------------------- .nv.info.main_kernel0     --------------------------
	.section	.nv.info.main_kernel0,"",@"SHT_CUDA_INFO"
	.sectionflags	@""
	.align	4


	//----- nvinfo : EIATTR_CUDA_API_VERSION
	.align		4
        /*0000*/ 	.byte	0x04, 0x37
        /*0002*/ 	.short	(.L_7 - .L_6)
.L_6:
        /*0004*/ 	.word	0x00000082


	//----- nvinfo : EIATTR_KPARAM_INFO
	.align		4
.L_7:
        /*0008*/ 	.byte	0x04, 0x17
        /*000a*/ 	.short	(.L_9 - .L_8)
.L_8:
        /*000c*/ 	.word	0x00000000
        /*0010*/ 	.short	0x0002
        /*0012*/ 	.short	0x0010
        /*0014*/ 	.byte	0x00, 0xf5, 0x21, 0x00


	//----- nvinfo : EIATTR_KPARAM_INFO
	.align		4
.L_9:
        /*0018*/ 	.byte	0x04, 0x17
        /*001a*/ 	.short	(.L_11 - .L_10)
.L_10:
        /*001c*/ 	.word	0x00000000
        /*0020*/ 	.short	0x0001
        /*0022*/ 	.short	0x0008
        /*0024*/ 	.byte	0x00, 0xf5, 0x21, 0x00


	//----- nvinfo : EIATTR_KPARAM_INFO
	.align		4
.L_11:
        /*0028*/ 	.byte	0x04, 0x17
        /*002a*/ 	.short	(.L_13 - .L_12)
.L_12:
        /*002c*/ 	.word	0x00000000
        /*0030*/ 	.short	0x0000
        /*0032*/ 	.short	0x0000
        /*0034*/ 	.byte	0x00, 0xf5, 0x21, 0x00


	//----- nvinfo : EIATTR_SPARSE_MMA_MASK
	.align		4
.L_13:
        /*0038*/ 	.byte	0x03, 0x50
        /*003a*/ 	.short	0x0000


	//----- nvinfo : EIATTR_MAXREG_COUNT
	.align		4
        /*003c*/ 	.byte	0x03, 0x1b
        /*003e*/ 	.short	0x00ff


	//----- nvinfo : EIATTR_NUM_BARRIERS
	.align		4
        /*0040*/ 	.byte	0x02, 0x4c
        /*0042*/ 	.byte	0x01
	.zero		1


	//----- nvinfo : EIATTR_MERCURY_ISA_VERSION
	.align		4
        /*0044*/ 	.byte	0x03, 0x5f
        /*0046*/ 	.short	0x0101


	//----- nvinfo : EIATTR_VRC_CTA_INIT_COUNT
	.align		4
        /*0048*/ 	.byte	0x02, 0x4a
	.zero		1
	.zero		1


	//----- nvinfo : EIATTR_EXIT_INSTR_OFFSETS
	.align		4
        /*004c*/ 	.byte	0x04, 0x1c
        /*004e*/ 	.short	(.L_15 - .L_14)


	//   ....[0]....
.L_14:
        /*0050*/ 	.word	0x00001080


	//----- nvinfo : EIATTR_MAX_THREADS
	.align		4
.L_15:
        /*0054*/ 	.byte	0x04, 0x05
        /*0056*/ 	.short	(.L_17 - .L_16)
.L_16:
        /*0058*/ 	.word	0x00000080
        /*005c*/ 	.word	0x00000001
        /*0060*/ 	.word	0x00000001


	//----- nvinfo : EIATTR_CBANK_PARAM_SIZE
	.align		4
.L_17:
        /*0064*/ 	.byte	0x03, 0x19
        /*0066*/ 	.short	0x0018


	//----- nvinfo : EIATTR_PARAM_CBANK
	.align		4
        /*0068*/ 	.byte	0x04, 0x0a
        /*006a*/ 	.short	(.L_19 - .L_18)
	.align		4
.L_18:
        /*006c*/ 	.word	index@(.nv.constant0.main_kernel0)
        /*0070*/ 	.short	0x0380
        /*0072*/ 	.short	0x0018


	//----- nvinfo : EIATTR_SW_WAR
	.align		4
.L_19:
        /*0074*/ 	.byte	0x04, 0x36
        /*0076*/ 	.short	(.L_21 - .L_20)
.L_20:
        /*0078*/ 	.word	0x00000008
.L_21:


//--------------------- .nv.callgraph             --------------------------
	.section	.nv.callgraph,"",@"SHT_CUDA_CALLGRAPH"
	.align	4
	.sectionentsize	8
	.align		4
        /*0000*/ 	.word	0x00000000
	.align		4
        /*0004*/ 	.word	0xffffffff
	.align		4
        /*0008*/ 	.word	0x00000000
	.align		4
        /*000c*/ 	.word	0xfffffffe
	.align		4
        /*0010*/ 	.word	0x00000000
	.align		4
        /*0014*/ 	.word	0xfffffffd
	.align		4
        /*0018*/ 	.word	0x00000000
	.align		4
        /*001c*/ 	.word	0xfffffffc


//--------------------- .text.main_kernel0        --------------------------
	.section	.text.main_kernel0,"ax",@progbits
	.align	128
        .global         main_kernel0
        .type           main_kernel0,@function
        .size           main_kernel0,(.L_x_3 - main_kernel0)
        .other          main_kernel0,@"STO_CUDA_ENTRY STV_DEFAULT"
main_kernel0:
.text.main_kernel0:
[----:B------:R-:W-:Y:S01]  /*0000*/  LDC R1, c[0x0][0x37c] ;  /* 0x0000df00ff017b82 */ /* 0x000fe20000000800 */
[----:B------:R-:W0:Y:S07]  /*0010*/  S2R R21, SR_TID.Y ;  /* 0x0000000000157919 */ /* 0x000e2e0000002200 */
[----:B------:R-:W1:Y:S01]  /*0020*/  S2UR UR6, SR_CgaCtaId ;  /* 0x00000000000679c3 */ /* 0x000e620000008800 */
[----:B------:R-:W-:Y:S01]  /*0030*/  UMOV UR4, 0x400 ;  /* 0x0000040000047882 */ /* 0x000fe20000000000 */
[----:B------:R-:W-:Y:S01]  /*0040*/  CS2R R96, SRZ ;  /* 0x0000000000607805 */ /* 0x000fe2000001ff00 */
[----:B------:R-:W2:Y:S01]  /*0050*/  S2R R20, SR_TID.X ;  /* 0x0000000000147919 */ /* 0x000ea20000002100 */
[----:B------:R-:W-:Y:S01]  /*0060*/  UIADD3 UR5, UPT, UPT, UR4, 0x1000, URZ ;  /* 0x0000100004057890 */ /* 0x000fe2000fffe0ff */
[----:B------:R-:W-:-:S02]  /*0070*/  CS2R R94, SRZ ;  /* 0x00000000005e7805 */ /* 0x000fc4000001ff00 */
[----:B------:R-:W-:Y:S01]  /*0080*/  CS2R R92, SRZ ;  /* 0x00000000005c7805 */ /* 0x000fe2000001ff00 */
[----:B------:R-:W3:Y:S01]  /*0090*/  S2R R0, SR_CTAID.Y ;  /* 0x0000000000007919 */ /* 0x000ee20000002600 */
[----:B------:R-:W-:Y:S02]  /*00a0*/  CS2R R90, SRZ ;  /* 0x00000000005a7805 */ /* 0x000fe4000001ff00 */
[----:B------:R-:W-:Y:S02]  /*00b0*/  CS2R R88, SRZ ;  /* 0x0000000000587805 */ /* 0x000fe4000001ff00 */
[----:B------:R-:W-:Y:S01]  /*00c0*/  CS2R R86, SRZ ;  /* 0x0000000000567805 */ /* 0x000fe2000001ff00 */
[----:B------:R-:W4:Y:S01]  /*00d0*/  S2R R103, SR_CTAID.X ;  /* 0x0000000000677919 */ /* 0x000f220000002500 */
[----:B------:R-:W-:Y:S02]  /*00e0*/  CS2R R84, SRZ ;  /* 0x0000000000547805 */ /* 0x000fe4000001ff00 */
[----:B------:R-:W-:-:S02]  /*00f0*/  CS2R R82, SRZ ;  /* 0x0000000000527805 */ /* 0x000fc4000001ff00 */
[----:B------:R-:W-:Y:S02]  /*0100*/  CS2R R80, SRZ ;  /* 0x0000000000507805 */ /* 0x000fe4000001ff00 */
[----:B------:R-:W-:Y:S02]  /*0110*/  CS2R R78, SRZ ;  /* 0x00000000004e7805 */ /* 0x000fe4000001ff00 */
[----:B------:R-:W-:Y:S02]  /*0120*/  CS2R R76, SRZ ;  /* 0x00000000004c7805 */ /* 0x000fe4000001ff00 */
[----:B------:R-:W-:Y:S02]  /*0130*/  CS2R R74, SRZ ;  /* 0x00000000004a7805 */ /* 0x000fe4000001ff00 */
[----:B------:R-:W-:Y:S02]  /*0140*/  CS2R R72, SRZ ;  /* 0x0000000000487805 */ /* 0x000fe4000001ff00 */
[----:B------:R-:W-:-:S02]  /*0150*/  CS2R R70, SRZ ;  /* 0x0000000000467805 */ /* 0x000fc4000001ff00 */
[----:B------:R-:W-:Y:S02]  /*0160*/  CS2R R68, SRZ ;  /* 0x0000000000447805 */ /* 0x000fe4000001ff00 */
[----:B------:R-:W-:Y:S02]  /*0170*/  CS2R R66, SRZ ;  /* 0x0000000000427805 */ /* 0x000fe4000001ff00 */
[----:B------:R-:W-:Y:S02]  /*0180*/  CS2R R64, SRZ ;  /* 0x0000000000407805 */ /* 0x000fe4000001ff00 */
[----:B------:R-:W-:Y:S01]  /*0190*/  CS2R R62, SRZ ;  /* 0x00000000003e7805 */ /* 0x000fe2000001ff00 */
[----:B-1----:R-:W-:Y:S01]  /*01a0*/  ULEA UR5, UR6, UR5, 0x18 ;  /* 0x0000000506057291 */ /* 0x002fe2000f8ec0ff */
[----:B------:R-:W-:Y:S01]  /*01b0*/  CS2R R60, SRZ ;  /* 0x00000000003c7805 */ /* 0x000fe2000001ff00 */
[----:B------:R-:W-:Y:S01]  /*01c0*/  ULEA UR4, UR6, UR4, 0x18 ;  /* 0x0000000406047291 */ /* 0x000fe2000f8ec0ff */
[----:B------:R-:W-:-:S02]  /*01d0*/  CS2R R58, SRZ ;  /* 0x00000000003a7805 */ /* 0x000fc4000001ff00 */
[----:B------:R-:W-:Y:S02]  /*01e0*/  CS2R R56, SRZ ;  /* 0x0000000000387805 */ /* 0x000fe4000001ff00 */
[----:B------:R-:W-:Y:S02]  /*01f0*/  CS2R R54, SRZ ;  /* 0x0000000000367805 */ /* 0x000fe4000001ff00 */
[----:B------:R-:W-:Y:S02]  /*0200*/  CS2R R52, SRZ ;  /* 0x0000000000347805 */ /* 0x000fe4000001ff00 */
[C---:B0-----:R-:W-:Y:S02]  /*0210*/  SHF.L.U32 R5, R21.reuse, 0x2, RZ ;  /* 0x0000000215057819 */ /* 0x041fe400000006ff */
[----:B------:R-:W-:Y:S02]  /*0220*/  CS2R R18, SRZ ;  /* 0x0000000000127805 */ /* 0x000fe4000001ff00 */
[----:B------:R-:W-:-:S02]  /*0230*/  SHF.L.U32 R6, R21, 0xd, RZ ;  /* 0x0000000d15067819 */ /* 0x000fc400000006ff */
[----:B------:R-:W-:Y:S02]  /*0240*/  CS2R R16, SRZ ;  /* 0x0000000000107805 */ /* 0x000fe4000001ff00 */
[C---:B--2---:R-:W-:Y:S02]  /*0250*/  SHF.L.U32 R4, R20.reuse, 0x7, RZ ;  /* 0x0000000714047819 */ /* 0x044fe400000006ff */
[----:B------:R-:W-:Y:S02]  /*0260*/  CS2R R12, SRZ ;  /* 0x00000000000c7805 */ /* 0x000fe4000001ff00 */
[----:B------:R-:W-:Y:S02]  /*0270*/  SHF.L.U32 R2, R20, 0x2, RZ ;  /* 0x0000000214027819 */ /* 0x000fe400000006ff */
[----:B------:R-:W-:Y:S02]  /*0280*/  CS2R R10, SRZ ;  /* 0x00000000000a7805 */ /* 0x000fe4000001ff00 */
[----:B---3--:R-:W-:-:S02]  /*0290*/  LEA R106, R0, R21, 0x3 ;  /* 0x00000015006a7211 */ /* 0x008fc400078e18ff */
[----:B------:R-:W-:Y:S02]  /*02a0*/  CS2R R8, SRZ ;  /* 0x0000000000087805 */ /* 0x000fe4000001ff00 */
[----:B------:R-:W-:Y:S02]  /*02b0*/  SHF.L.U32 R0, R20, 0xb, RZ ;  /* 0x0000000b14007819 */ /* 0x000fe400000006ff */
[----:B------:R-:W-:Y:S02]  /*02c0*/  CS2R R14, SRZ ;  /* 0x00000000000e7805 */ /* 0x000fe4000001ff00 */
[----:B------:R-:W-:Y:S01]  /*02d0*/  SHF.L.U32 R7, R21, 0x7, RZ ;  /* 0x0000000715077819 */ /* 0x000fe200000006ff */
[----:B------:R-:W0:Y:S01]  /*02e0*/  LDCU.64 UR8, c[0x0][0x358] ;  /* 0x00006b00ff0877ac */ /* 0x000e220008000a00 */
[----:B------:R-:W-:Y:S02]  /*02f0*/  LOP3.LUT R4, R4, 0x380, RZ, 0xc0, !PT ;  /* 0x0000038004047812 */ /* 0x000fe400078ec0ff */
[----:B------:R-:W-:-:S02]  /*0300*/  LEA.HI R5, R20, R5, RZ, 0x1d ;  /* 0x0000000514057211 */ /* 0x000fc400078fe8ff */
[----:B------:R-:W-:Y:S02]  /*0310*/  SHF.L.U32 R106, R106, 0x10, RZ ;  /* 0x000000106a6a7819 */ /* 0x000fe400000006ff */
[----:B------:R-:W-:Y:S01]  /*0320*/  LOP3.LUT R3, R0, 0x3c000, RZ, 0xc0, !PT ;  /* 0x0003c00000037812 */ /* 0x000fe200078ec0ff */
[----:B------:R-:W-:Y:S01]  /*0330*/  HFMA2 R0, -RZ, RZ, 0, 0 ;  /* 0x00000000ff007431 */ /* 0x000fe200000001ff */
[----:B----4-:R-:W-:Y:S02]  /*0340*/  LEA R103, R103, R2, 0x8 ;  /* 0x0000000267677211 */ /* 0x010fe400078e40ff */
[----:B------:R-:W-:Y:S02]  /*0350*/  LOP3.LUT R104, R2, 0x1c, RZ, 0xc0, !PT ;  /* 0x0000001c02687812 */ /* 0x000fe400078ec0ff */
[----:B------:R-:W-:Y:S02]  /*0360*/  LOP3.LUT R6, R6, 0xfc000, RZ, 0xc0, !PT ;  /* 0x000fc00006067812 */ /* 0x000fe400078ec0ff */
[----:B------:R-:W-:-:S02]  /*0370*/  LOP3.LUT R7, R7, 0x80, RZ, 0xc0, !PT ;  /* 0x0000008007077812 */ /* 0x000fc400078ec0ff */
[----:B------:R-:W-:Y:S02]  /*0380*/  IADD3 R101, PT, PT, R4, R5, RZ ;  /* 0x0000000504657210 */ /* 0x000fe40007ffe0ff */
[----:B------:R-:W-:Y:S02]  /*0390*/  CS2R R4, SRZ ;  /* 0x0000000000047805 */ /* 0x000fe4000001ff00 */
[----:B------:R-:W-:Y:S02]  /*03a0*/  LEA R100, R21, R20, 0x5 ;  /* 0x0000001415647211 */ /* 0x000fe400078e28ff */
[----:B------:R-:W-:Y:S02]  /*03b0*/  LEA R99, R20, UR5, 0x4 ;  /* 0x0000000514637c11 */ /* 0x000fe4000f8e20ff */
[----:B------:R-:W-:Y:S02]  /*03c0*/  IADD3 R104, PT, PT, R104, R106, R3 ;  /* 0x0000006a68687210 */ /* 0x000fe40007ffe003 */
[----:B------:R-:W-:-:S02]  /*03d0*/  CS2R R2, SRZ ;  /* 0x0000000000027805 */ /* 0x000fc4000001ff00 */
[----:B------:R-:W-:Y:S02]  /*03e0*/  IADD3 R102, PT, PT, R7, R103, R6 ;  /* 0x0000006707667210 */ /* 0x000fe40007ffe006 */
[----:B------:R-:W-:Y:S02]  /*03f0*/  CS2R R6, SRZ ;  /* 0x0000000000067805 */ /* 0x000fe4000001ff00 */
[----:B------:R-:W-:Y:S02]  /*0400*/  LEA R98, R21, UR4, 0x4 ;  /* 0x0000000415627c11 */ /* 0x000fe4000f8e20ff */
[----:B------:R-:W-:Y:S02]  /*0410*/  LEA R100, R100, UR5, 0x4 ;  /* 0x0000000564647c11 */ /* 0x000fe4000f8e20ff */
[----:B------:R-:W-:Y:S02]  /*0420*/  LEA R101, R101, UR4, 0x2 ;  /* 0x0000000465657c11 */ /* 0x000fe4000f8e10ff */
[----:B0-----:R-:W-:-:S07]  /*0430*/  IADD3 R99, PT, PT, R99, 0x200, RZ ;  /* 0x0000020063637810 */ /* 0x001fce0007ffe0ff */
.L_x_1:
[----:B------:R-:W0:Y:S01]  /*0440*/  LDC.64 R20, c[0x0][0x380] ;  /* 0x0000e000ff147b82 */ /* 0x000e220000000a00 */
[----:B------:R-:W-:-:S07]  /*0450*/  LEA R23, R97, R104, 0x5 ;  /* 0x0000006861177211 */ /* 0x000fce00078e28ff */
[----:B------:R-:W1:Y:S01]  /*0460*/  LDC.64 R108, c[0x0][0x388] ;  /* 0x0000e200ff6c7b82 */ /* 0x000e620000000a00 */
[----:B0-----:R-:W-:-:S05]  /*0470*/  IMAD.WIDE.U32 R20, R23, 0x4, R20 ;  /* 0x0000000417147825 */ /* 0x001fca00078e0014 */
[----:B------:R-:W2:Y:S04]  /*0480*/  LDG.E.128.CONSTANT R36, desc[UR8][R20.64] ;  /* 0x0000000814247981 */ /* 0x000ea8000c1e9d00 */
[----:B------:R-:W3:Y:S01]  /*0490*/  LDG.E.128.CONSTANT R44, desc[UR8][R20.64+0x100000] ;  /* 0x10000008142c7981 */ /* 0x000ee2000c1e9d00 */
[----:B------:R-:W-:Y:S01]  /*04a0*/  LEA R23, R97, R102, 0x13 ;  /* 0x0000006661177211 */ /* 0x000fe200078e98ff */
[----:B------:R-:W-:Y:S04]  /*04b0*/  BAR.SYNC.DEFER_BLOCKING 0x0 ;  /* 0x0000000000007b1d */ /* 0x000fe80000010000 */
[----:B-1----:R-:W-:-:S05]  /*04c0*/  IMAD.WIDE.U32 R108, R23, 0x4, R108 ;  /* 0x00000004176c7825 */ /* 0x002fca00078e006c */
[----:B------:R-:W4:Y:S04]  /*04d0*/  LDG.E.128.CONSTANT R20, desc[UR8][R108.64] ;  /* 0x000000086c147981 */ /* 0x000f28000c1e9d00 */
[----:B------:R-:W5:Y:S04]  /*04e0*/  LDG.E.128.CONSTANT R24, desc[UR8][R108.64+0x20000] ;  /* 0x020000086c187981 */ /* 0x000f68000c1e9d00 */
[----:B------:R-:W5:Y:S04]  /*04f0*/  LDG.E.128.CONSTANT R28, desc[UR8][R108.64+0x40000] ;  /* 0x040000086c1c7981 */ /* 0x000f68000c1e9d00 */
[----:B------:R-:W5:Y:S04]  /*0500*/  LDG.E.128.CONSTANT R32, desc[UR8][R108.64+0x60000] ;  /* 0x060000086c207981 */ /* 0x000f68000c1e9d00 */
[----:B------:R-:W5:Y:S04]  /*0510*/  LDG.E.128.CONSTANT R40, desc[UR8][R108.64+0xa0000] ;  /* 0x0a0000086c287981 */ /* 0x000f68000c1e9d00 */
[----:B------:R-:W5:Y:S04]  /*0520*/  LDG.E.128.CONSTANT R48, desc[UR8][R108.64+0xe0000] ;  /* 0x0e0000086c307981 */ /* 0x000f68000c1e9d00 */
[----:B--2---:R-:W-:Y:S04]  /*0530*/  STS [R101], R36 ;  /* 0x0000002465007388 */ /* 0x004fe80000000800 */
[----:B------:R-:W-:Y:S04]  /*0540*/  STS [R101+0x80], R37 ;  /* 0x0000802565007388 */ /* 0x000fe80000000800 */
[----:B------:R-:W-:Y:S04]  /*0550*/  STS [R101+0x100], R38 ;  /* 0x0001002665007388 */ /* 0x000fe80000000800 */
[----:B------:R0:W-:Y:S04]  /*0560*/  STS [R101+0x180], R39 ;  /* 0x0001802765007388 */ /* 0x0001e80000000800 */
[----:B---3--:R-:W-:Y:S04]  /*0570*/  STS [R101+0x40], R44 ;  /* 0x0000402c65007388 */ /* 0x008fe80000000800 */
[----:B------:R-:W-:Y:S04]  /*0580*/  STS [R101+0xc0], R45 ;  /* 0x0000c02d65007388 */ /* 0x000fe80000000800 */
[----:B------:R-:W-:Y:S04]  /*0590*/  STS [R101+0x140], R46 ;  /* 0x0001402e65007388 */ /* 0x000fe80000000800 */
[----:B------:R1:W-:Y:S04]  /*05a0*/  STS [R101+0x1c0], R47 ;  /* 0x0001c02f65007388 */ /* 0x0003e80000000800 */
[----:B0-----:R-:W2:Y:S04]  /*05b0*/  LDG.E.128.CONSTANT R36, desc[UR8][R108.64+0x80000] ;  /* 0x080000086c247981 */ /* 0x001ea8000c1e9d00 */
[----:B-1----:R-:W3:Y:S04]  /*05c0*/  LDG.E.128.CONSTANT R44, desc[UR8][R108.64+0xc0000] ;  /* 0x0c0000086c2c7981 */ /* 0x002ee8000c1e9d00 */
[----:B----4-:R0:W-:Y:S04]  /*05d0*/  STS.128 [R100], R20 ;  /* 0x0000001464007388 */ /* 0x0101e80000000c00 */
[----:B-----5:R1:W-:Y:S04]  /*05e0*/  STS.128 [R100+0x800], R24 ;  /* 0x0008001864007388 */ /* 0x0203e80000000c00 */
[----:B------:R4:W-:Y:S04]  /*05f0*/  STS.128 [R100+0x1000], R28 ;  /* 0x0010001c64007388 */ /* 0x0009e80000000c00 */
[----:B------:R5:W-:Y:S04]  /*0600*/  STS.128 [R100+0x1800], R32 ;  /* 0x0018002064007388 */ /* 0x000be80000000c00 */
[----:B------:R5:W-:Y:S04]  /*0610*/  STS.128 [R100+0x2800], R40 ;  /* 0x0028002864007388 */ /* 0x000be80000000c00 */
[----:B------:R5:W-:Y:S04]  /*0620*/  STS.128 [R100+0x3800], R48 ;  /* 0x0038003064007388 */ /* 0x000be80000000c00 */
[----:B0-----:R-:W3:Y:S04]  /*0630*/  LDG.E.128.CONSTANT R20, desc[UR8][R108.64+0x100000] ;  /* 0x100000086c147981 */ /* 0x001ee8000c1e9d00 */
[----:B-1----:R-:W3:Y:S04]  /*0640*/  LDG.E.128.CONSTANT R24, desc[UR8][R108.64+0x120000] ;  /* 0x120000086c187981 */ /* 0x002ee8000c1e9d00 */
[----:B----4-:R-:W4:Y:S04]  /*0650*/  LDG.E.128.CONSTANT R28, desc[UR8][R108.64+0x140000] ;  /* 0x140000086c1c7981 */ /* 0x010f28000c1e9d00 */
[----:B-----5:R-:W5:Y:S04]  /*0660*/  LDG.E.128.CONSTANT R32, desc[UR8][R108.64+0x160000] ;  /* 0x160000086c207981 */ /* 0x020f68000c1e9d00 */
[----:B------:R-:W5:Y:S04]  /*0670*/  LDG.E.128.CONSTANT R40, desc[UR8][R108.64+0x1a0000] ;  /* 0x1a0000086c287981 */ /* 0x000f68000c1e9d00 */
[----:B------:R-:W5:Y:S04]  /*0680*/  LDG.E.128.CONSTANT R48, desc[UR8][R108.64+0x1e0000] ;  /* 0x1e0000086c307981 */ /* 0x000f68000c1e9d00 */
[----:B--2---:R0:W-:Y:S04]  /*0690*/  STS.128 [R100+0x2000], R36 ;  /* 0x0020002464007388 */ /* 0x0041e80000000c00 */
[----:B---3--:R1:W-:Y:S04]  /*06a0*/  STS.128 [R100+0x3000], R44 ;  /* 0x0030002c64007388 */ /* 0x0083e80000000c00 */
[----:B0-----:R-:W2:Y:S04]  /*06b0*/  LDG.E.128.CONSTANT R36, desc[UR8][R108.64+0x180000] ;  /* 0x180000086c247981 */ /* 0x001ea8000c1e9d00 */
[----:B-1----:R-:W3:Y:S04]  /*06c0*/  LDG.E.128.CONSTANT R44, desc[UR8][R108.64+0x1c0000] ;  /* 0x1c0000086c2c7981 */ /* 0x002ee8000c1e9d00 */
[----:B------:R0:W-:Y:S04]  /*06d0*/  STS.128 [R100+0x4000], R20 ;  /* 0x0040001464007388 */ /* 0x0001e80000000c00 */
[----:B------:R0:W-:Y:S04]  /*06e0*/  STS.128 [R100+0x4800], R24 ;  /* 0x0048001864007388 */ /* 0x0001e80000000c00 */
[----:B----4-:R0:W-:Y:S04]  /*06f0*/  STS.128 [R100+0x5000], R28 ;  /* 0x0050001c64007388 */ /* 0x0101e80000000c00 */
[----:B-----5:R0:W-:Y:S04]  /*0700*/  STS.128 [R100+0x5800], R32 ;  /* 0x0058002064007388 */ /* 0x0201e80000000c00 */
[----:B------:R0:W-:Y:S04]  /*0710*/  STS.128 [R100+0x6800], R40 ;  /* 0x0068002864007388 */ /* 0x0001e80000000c00 */
[----:B------:R0:W-:Y:S01]  /*0720*/  STS.128 [R100+0x7800], R48 ;  /* 0x0078003064007388 */ /* 0x0001e20000000c00 */
[----:B------:R-:W-:-:S02]  /*0730*/  IADD3 R97, PT, PT, R97, 0x1, RZ ;  /* 0x0000000161617810 */ /* 0x000fc40007ffe0ff */
[----:B------:R-:W-:Y:S02]  /*0740*/  MOV R105, R99 ;  /* 0x0000006300697202 */ /* 0x000fe40000000f00 */
[----:B------:R-:W-:Y:S01]  /*0750*/  ISETP.NE.AND P0, PT, R97, 0x200, PT ;  /* 0x000002006100780c */ /* 0x000fe20003f05270 */
[----:B------:R-:W-:Y:S01]  /*0760*/  UMOV UR5, 0x40 ;  /* 0x0000004000057882 */ /* 0x000fe20000000000 */
[----:B------:R-:W-:Y:S01]  /*0770*/  UMOV UR4, URZ ;  /* 0x000000ff00047c82 */ /* 0x000fe20008000000 */
[----:B--2---:R0:W-:Y:S04]  /*0780*/  STS.128 [R100+0x6000], R36 ;  /* 0x0060002464007388 */ /* 0x0041e80000000c00 */
[----:B---3--:R0:W-:Y:S01]  /*0790*/  STS.128 [R100+0x7000], R44 ;  /* 0x0070002c64007388 */ /* 0x0081e20000000c00 */
[----:B------:R-:W-:Y:S06]  /*07a0*/  BAR.SYNC.DEFER_BLOCKING 0x0 ;  /* 0x0000000000007b1d */ /* 0x000fec0000010000 */
.L_x_0:
[----:B0-----:R-:W-:Y:S01]  /*07b0*/  LDS.128 R20, [R98+UR4] ;  /* 0x0000000462147984 */ /* 0x001fe20008000c00 */
[----:B------:R-:W-:-:S03]  /*07c0*/  UIADD3 UR4, UPT, UPT, UR4, 0x80, URZ ;  /* 0x0000008004047890 */ /* 0x000fc6000fffe0ff */
[----:B------:R-:W0:Y:S04]  /*07d0*/  LDS.128 R24, [R105+-0x200] ;  /* 0xfffe000069187984 */ /* 0x000e280000000c00 */
[----:B------:R1:W2:Y:S04]  /*07e0*/  LDS.128 R28, [R105] ;  /* 0x00000000691c7984 */ /* 0x0002a80000000c00 */
[----:B------:R-:W3:Y:S01]  /*07f0*/  LDS.128 R32, [R98+UR5] ;  /* 0x0000000562207984 */ /* 0x000ee20008000c00 */
[----:B------:R-:W-:Y:S01]  /*0800*/  UIADD3 UR5, UPT, UPT, UR5, 0x80, URZ ;  /* 0x0000008005057890 */ /* 0x000fe2000fffe0ff */
[----:B-1----:R-:W-:-:S03]  /*0810*/  IADD3 R105, PT, PT, R105, 0x400, RZ ;  /* 0x0000040069697810 */ /* 0x002fc60007ffe0ff */
[----:B------:R-:W-:Y:S01]  /*0820*/  UISETP.NE.AND UP0, UPT, UR5, 0x1040, UPT ;  /* 0x000010400500788c */ /* 0x000fe2000bf05270 */
[C---:B0-----:R-:W-:Y:S01]  /*0830*/  FFMA R53, R20.reuse, R24, R53 ;  /* 0x0000001814357223 */ /* 0x041fe20000000035 */
[C---:B------:R-:W-:Y:S01]  /*0840*/  FFMA R54, R20.reuse, R25, R54 ;  /* 0x0000001914367223 */ /* 0x040fe20000000036 */
[C---:B------:R-:W-:Y:S01]  /*0850*/  FFMA R55, R20.reuse, R26, R55 ;  /* 0x0000001a14377223 */ /* 0x040fe20000000037 */
[C---:B------:R-:W-:Y:S01]  /*0860*/  FFMA R56, R20.reuse, R27, R56 ;  /* 0x0000001b14387223 */ /* 0x040fe20000000038 */
[C---:B--2---:R-:W-:Y:S01]  /*0870*/  FFMA R65, R20.reuse, R28, R65 ;  /* 0x0000001c14417223 */ /* 0x044fe20000000041 */
[C---:B------:R-:W-:Y:S01]  /*0880*/  FFMA R74, R20.reuse, R29, R74 ;  /* 0x0000001d144a7223 */ /* 0x040fe2000000004a */
[C---:B------:R-:W-:Y:S01]  /*0890*/  FFMA R67, R20.reuse, R30, R67 ;  /* 0x0000001e14437223 */ /* 0x040fe20000000043 */
[----:B------:R-:W-:Y:S01]  /*08a0*/  FFMA R76, R20, R31, R76 ;  /* 0x0000001f144c7223 */ /* 0x000fe2000000004c */
[C---:B------:R-:W-:Y:S01]  /*08b0*/  FFMA R58, R21.reuse, R24, R58 ;  /* 0x00000018153a7223 */ /* 0x040fe2000000003a */
[C---:B------:R-:W-:Y:S01]  /*08c0*/  FFMA R60, R21.reuse, R25, R60 ;  /* 0x00000019153c7223 */ /* 0x040fe2000000003c */
[C---:B------:R-:W-:Y:S01]  /*08d0*/  FFMA R57, R21.reuse, R26, R57 ;  /* 0x0000001a15397223 */ /* 0x040fe20000000039 */
[C---:B------:R-:W-:Y:S01]  /*08e0*/  FFMA R62, R21.reuse, R27, R62 ;  /* 0x0000001b153e7223 */ /* 0x040fe2000000003e */
[C---:B------:R-:W-:Y:S01]  /*08f0*/  FFMA R69, R21.reuse, R28, R69 ;  /* 0x0000001c15457223 */ /* 0x040fe20000000045 */
        /* <DEDUP_REMOVED lines=19> */
[C---:B---3--:R-:W-:Y:S01]  /*0a30*/  FFMA R81, R32.reuse, R24, R81 ;  /* 0x0000001820517223 */ /* 0x048fe20000000051 */
        /* <DEDUP_REMOVED lines=31> */
[----:B------:R-:W-:Y:S06]  /*0c30*/  BRA.U UP0, `(.L_x_0) ;  /* 0xfffffff900dc7547 */ /* 0x000fec000b83ffff */
[----:B------:R-:W-:Y:S05]  /*0c40*/  @P0 BRA `(.L_x_1) ;  /* 0xfffffff400fc0947 */ /* 0x000fea000383ffff */
[----:B------:R-:W0:Y:S01]  /*0c50*/  LDC.64 R20, c[0x0][0x390] ;  /* 0x0000e400ff147b82 */ /* 0x000e220000000a00 */
[----:B------:R-:W-:-:S05]  /*0c60*/  IADD3 R103, PT, PT, R106, R103, RZ ;  /* 0x000000676a677210 */ /* 0x000fca0007ffe0ff */
[----:B0-----:R-:W-:-:S05]  /*0c70*/  IMAD.WIDE.U32 R20, R103, 0x4, R20 ;  /* 0x0000000467147825 */ /* 0x001fca00078e0014 */
[----:B------:R-:W-:Y:S04]  /*0c80*/  STG.E desc[UR8][R20.64], R53 ;  /* 0x0000003514007986 */ /* 0x000fe8000c101908 */
        /* <DEDUP_REMOVED lines=62> */
[----:B------:R-:W-:Y:S01]  /*1070*/  STG.E desc[UR8][R20.64+0x13020c], R14 ;  /* 0x13020c0e14007986 */ /* 0x000fe2000c101908 */
[----:B------:R-:W-:Y:S05]  /*1080*/  EXIT ;  /* 0x000000000000794d */ /* 0x000fea0003800000 */
.L_x_2:
[----:B------:R-:W-:-:S00]  /*1090*/  BRA `(.L_x_2) ;  /* 0xfffffffc00fc7947 */ /* 0x000fc0000383ffff */
[----:B------:R-:W-:-:S00]  /*10a0*/  NOP ;  /* 0x0000000000007918 */ /* 0x000fc00000000000 */
        /* <DEDUP_REMOVED lines=13> */
.L_x_3:


//--------------------- .nv.shared.main_kernel0   --------------------------
	.section	.nv.shared.main_kernel0,"aw",@nobits
	.sectionflags	@""
	.align	16
.nv.shared.main_kernel0:
	.zero		37888


//--------------------- .nv.shared.reserved.0     --------------------------
	.section	.nv.shared.reserved.0,"aw",@nobits
	.weak		__nv_reservedSMEM_offset_0_alias
	.size		__nv_reservedSMEM_offset_0_alias, 0, 64
	.other		__nv_reservedSMEM_offset_0_alias,@"STO_CUDA_RESERVED_SHARED STV_DEFAULT"
__nv_reservedSMEM_offset_0_alias:
	.zero		0
	.zero		64


//--------------------- .nv.constant0.main_kernel0 --------------------------
	.section	.nv.constant0.main_kernel0,"a",@progbits
	.sectionflags	@""
	.align	4
.nv.constant0.main_kernel0:
	.zero		920


//--------------------- SYMBOLS --------------------------

	.type		.nv.reservedSmem.offset0,@object
	.size		.nv.reservedSmem.offset0,0x4
	.type		.nv.reservedSmem.cap,@object
	.size		.nv.reservedSmem.cap,0x4
